	.headerflags	@"EF_CUDA_TEXMODE_UNIFIED EF_CUDA_64BIT_ADDRESS EF_CUDA_ACCELERATORS EF_CUDA_SM90 EF_CUDA_VIRTUAL_SM(EF_CUDA_SM90)"
	.elftype	@"ET_EXEC"


//--------------------- .nv.info                  --------------------------
	.section	.nv.info,"",@"SHT_CUDA_INFO"
	.align	4


	//----- nvinfo : EIATTR_REGCOUNT
	.align		4
        /*0000*/ 	.byte	0x04, 0x2f
        /*0002*/ 	.short	(.L_3 - .L_2)
	.align		4
.L_2:
        /*0004*/ 	.word	index@(triton_poi_fused__native_batch_norm_legit_no_training_add_convolution_elu_3)
        /*0008*/ 	.word	0x00000028


	//----- nvinfo : EIATTR_MIN_STACK_SIZE
	.align		4
.L_3:
        /*000c*/ 	.byte	0x04, 0x12
        /*000e*/ 	.short	(.L_5 - .L_4)
	.align		4
.L_4:
        /*0010*/ 	.word	index@(triton_poi_fused__native_batch_norm_legit_no_training_add_convolution_elu_3)
        /*0014*/ 	.word	0x00000000


	//----- nvinfo : EIATTR_FRAME_SIZE
	.align		4
.L_5:
        /*0018*/ 	.byte	0x04, 0x11
        /*001a*/ 	.short	(.L_7 - .L_6)
	.align		4
.L_6:
        /*001c*/ 	.word	index@(triton_poi_fused__native_batch_norm_legit_no_training_add_convolution_elu_3)
        /*0020*/ 	.word	0x00000000


	//----- nvinfo : EIATTR_MIN_STACK_SIZE
	.align		4
.L_7:
        /*0024*/ 	.byte	0x04, 0x12
        /*0026*/ 	.short	(.L_9 - .L_8)
	.align		4
.L_8:
        /*0028*/ 	.word	index@(triton_poi_fused__native_batch_norm_legit_no_training_add_convolution_elu_3)
        /*002c*/ 	.word	0x00000000
.L_9:


//--------------------- .nv.info.triton_poi_fused__native_batch_norm_legit_no_training_add_convolution_elu_3 --------------------------
	.section	.nv.info.triton_poi_fused__native_batch_norm_legit_no_training_add_convolution_elu_3,"",@"SHT_CUDA_INFO"
	.sectionflags	@""
	.align	4


	//----- nvinfo : EIATTR_CUDA_API_VERSION
	.align		4
        /*0000*/ 	.byte	0x04, 0x37
        /*0002*/ 	.short	(.L_11 - .L_10)
.L_10:
        /*0004*/ 	.word	0x0000007c


	//----- nvinfo : EIATTR_KPARAM_INFO
	.align		4
.L_11:
        /*0008*/ 	.byte	0x04, 0x17
        /*000a*/ 	.short	(.L_13 - .L_12)
.L_12:
        /*000c*/ 	.word	0x00000000
        /*0010*/ 	.short	0x0008
        /*0012*/ 	.short	0x0040
        /*0014*/ 	.byte	0x00, 0xf0, 0x11, 0x00


	//----- nvinfo : EIATTR_KPARAM_INFO
	.align		4
.L_13:
        /*0018*/ 	.byte	0x04, 0x17
        /*001a*/ 	.short	(.L_15 - .L_14)
.L_14:
        /*001c*/ 	.word	0x00000000
        /*0020*/ 	.short	0x0007
        /*0022*/ 	.short	0x0038
        /*0024*/ 	.byte	0x00, 0xf4, 0x21, 0x00


	//----- nvinfo : EIATTR_KPARAM_INFO
	.align		4
.L_15:
        /*0028*/ 	.byte	0x04, 0x17
        /*002a*/ 	.short	(.L_17 - .L_16)
.L_16:
        /*002c*/ 	.word	0x00000000
        /*0030*/ 	.short	0x0006
        /*0032*/ 	.short	0x0030
        /*0034*/ 	.byte	0x00, 0xf4, 0x21, 0x00


	//----- nvinfo : EIATTR_KPARAM_INFO
	.align		4
.L_17:
        /*0038*/ 	.byte	0x04, 0x17
        /*003a*/ 	.short	(.L_19 - .L_18)
.L_18:
        /*003c*/ 	.word	0x00000000
        /*0040*/ 	.short	0x0005
        /*0042*/ 	.short	0x0028
        /*0044*/ 	.byte	0x00, 0xf4, 0x21, 0x00


	//----- nvinfo : EIATTR_KPARAM_INFO
	.align		4
.L_19:
        /*0048*/ 	.byte	0x04, 0x17
        /*004a*/ 	.short	(.L_21 - .L_20)
.L_20:
        /*004c*/ 	.word	0x00000000
        /*0050*/ 	.short	0x0004
        /*0052*/ 	.short	0x0020
        /*0054*/ 	.byte	0x00, 0xf4, 0x21, 0x00


	//----- nvinfo : EIATTR_KPARAM_INFO
	.align		4
.L_21:
        /*0058*/ 	.byte	0x04, 0x17
        /*005a*/ 	.short	(.L_23 - .L_22)
.L_22:
        /*005c*/ 	.word	0x00000000
        /*0060*/ 	.short	0x0003
        /*0062*/ 	.short	0x0018
        /*0064*/ 	.byte	0x00, 0xf4, 0x21, 0x00


	//----- nvinfo : EIATTR_KPARAM_INFO
	.align		4
.L_23:
        /*0068*/ 	.byte	0x04, 0x17
        /*006a*/ 	.short	(.L_25 - .L_24)
.L_24:
        /*006c*/ 	.word	0x00000000
        /*0070*/ 	.short	0x0002
        /*0072*/ 	.short	0x0010
        /*0074*/ 	.byte	0x00, 0xf4, 0x21, 0x00


	//----- nvinfo : EIATTR_KPARAM_INFO
	.align		4
.L_25:
        /*0078*/ 	.byte	0x04, 0x17
        /*007a*/ 	.short	(.L_27 - .L_26)
.L_26:
        /*007c*/ 	.word	0x00000000
        /*0080*/ 	.short	0x0001
        /*0082*/ 	.short	0x0008
        /*0084*/ 	.byte	0x00, 0xf4, 0x21, 0x00


	//----- nvinfo : EIATTR_KPARAM_INFO
	.align		4
.L_27:
        /*0088*/ 	.byte	0x04, 0x17
        /*008a*/ 	.short	(.L_29 - .L_28)
.L_28:
        /*008c*/ 	.word	0x00000000
        /*0090*/ 	.short	0x0000
        /*0092*/ 	.short	0x0000
        /*0094*/ 	.byte	0x00, 0xf4, 0x21, 0x00


	//----- nvinfo : EIATTR_SPARSE_MMA_MASK
	.align		4
.L_29:
        /*0098*/ 	.byte	0x03, 0x50
        /*009a*/ 	.short	0x0000


	//----- nvinfo : EIATTR_MAXREG_COUNT
	.align		4
        /*009c*/ 	.byte	0x03, 0x1b
        /*009e*/ 	.short	0x00ff


	//----- nvinfo : EIATTR_EXIT_INSTR_OFFSETS
	.align		4
        /*00a0*/ 	.byte	0x04, 0x1c
        /*00a2*/ 	.short	(.L_31 - .L_30)


	//   ....[0]....
.L_30:
        /*00a4*/ 	.word	0x00001680


	//----- nvinfo : EIATTR_REQNTID
	.align		4
.L_31:
        /*00a8*/ 	.byte	0x04, 0x10
        /*00aa*/ 	.short	(.L_33 - .L_32)
.L_32:
        /*00ac*/ 	.word	0x00000080
        /*00b0*/ 	.word	0x00000001
        /*00b4*/ 	.word	0x00000001


	//----- nvinfo : EIATTR_CBANK_PARAM_SIZE
	.align		4
.L_33:
        /*00b8*/ 	.byte	0x03, 0x19
        /*00ba*/ 	.short	0x0044


	//----- nvinfo : EIATTR_PARAM_CBANK
	.align		4
        /*00bc*/ 	.byte	0x04, 0x0a
        /*00be*/ 	.short	(.L_35 - .L_34)
	.align		4
.L_34:
        /*00c0*/ 	.word	index@(.nv.constant0.triton_poi_fused__native_batch_norm_legit_no_training_add_convolution_elu_3)
        /*00c4*/ 	.short	0x0210
        /*00c6*/ 	.short	0x0044


	//----- nvinfo : EIATTR_SW_WAR
	.align		4
.L_35:
        /*00c8*/ 	.byte	0x04, 0x36
        /*00ca*/ 	.short	(.L_37 - .L_36)
.L_36:
        /*00cc*/ 	.word	0x00000008
.L_37:


//--------------------- .nv.callgraph             --------------------------
	.section	.nv.callgraph,"",@"SHT_CUDA_CALLGRAPH"
	.align	4
	.sectionentsize	8
	.align		4
        /*0000*/ 	.word	0x00000000
	.align		4
        /*0004*/ 	.word	0xffffffff
	.align		4
        /*0008*/ 	.word	0x00000000
	.align		4
        /*000c*/ 	.word	0xfffffffe
	.align		4
        /*0010*/ 	.word	0x00000000
	.align		4
        /*0014*/ 	.word	0xfffffffd
	.align		4
        /*0018*/ 	.word	0x00000000
	.align		4
        /*001c*/ 	.word	0xfffffffc


//--------------------- .nv.constant4             --------------------------
	.section	.nv.constant4,"a",@progbits
	.align	8
	.align		8
.nv.constant4:
        /*0000*/ 	.dword	_$_str
	.align		8
        /*0008*/ 	.dword	_$_str_$_2


//--------------------- .text.triton_poi_fused__native_batch_norm_legit_no_training_add_convolution_elu_3 --------------------------
	.section	.text.triton_poi_fused__native_batch_norm_legit_no_training_add_convolution_elu_3,"ax",@progbits
	.align	128
        .global         triton_poi_fused__native_batch_norm_legit_no_training_add_convolution_elu_3
        .type           triton_poi_fused__native_batch_norm_legit_no_training_add_convolution_elu_3,@function
        .size           triton_poi_fused__native_batch_norm_legit_no_training_add_convolution_elu_3,(.L_x_1 - triton_poi_fused__native_batch_norm_legit_no_training_add_convolution_elu_3)
        .other          triton_poi_fused__native_batch_norm_legit_no_training_add_convolution_elu_3,@"STO_CUDA_ENTRY STV_DEFAULT"
triton_poi_fused__native_batch_norm_legit_no_training_add_convolution_elu_3:
.text.triton_poi_fused__native_batch_norm_legit_no_training_add_convolution_elu_3:
[----:B------:R-:W-:Y:S01]  /*0000*/  LDC R1, c[0x0][0x28] ;  /* 0x00000a00ff017b82 */ /* 0x000fe20000000800 */
[----:B------:R-:W1:Y:S01]  /*0010*/  S2R R0, SR_TID.X ;  /* 0x0000000000007919 */ /* 0x000e620000002100 */
[----:B------:R-:W-:-:S06]  /*0020*/  ULDC.64 UR4, c[0x0][0x208] ;  /* 0x0000820000047ab9 */ /* 0x000fcc0000000a00 */
[----:B------:R-:W2:Y:S01]  /*0030*/  LDC.64 R12, c[0x0][0x220] ;  /* 0x00008800ff0c7b82 */ /* 0x000ea20000000a00 */
[----:B------:R-:W3:Y:S07]  /*0040*/  S2R R3, SR_CTAID.X ;  /* 0x0000000000037919 */ /* 0x000eee0000002500 */
[----:B------:R-:W4:Y:S08]  /*0050*/  LDC.64 R16, c[0x0][0x228] ;  /* 0x00008a00ff107b82 */ /* 0x000f300000000a00 */
[----:B------:R-:W5:Y:S08]  /*0060*/  LDC.64 R34, c[0x0][0x230] ;  /* 0x00008c00ff227b82 */ /* 0x000f700000000a00 */
[----:B------:R-:W2:Y:S01]  /*0070*/  LDC.64 R30, c[0x0][0x240] ;  /* 0x00009000ff1e7b82 */ /* 0x000ea20000000a00 */
[----:B-1----:R-:W-:-:S07]  /*0080*/  SHF.L.U32 R0, R0, 0x2, RZ ;  /* 0x0000000200007819 */ /* 0x002fce00000006ff */
[----:B------:R-:W1:Y:S01]  /*0090*/  LDC.64 R28, c[0x0][0x248] ;  /* 0x00009200ff1c7b82 */ /* 0x000e620000000a00 */
[----:B------:R-:W-:Y:S02]  /*00a0*/  LOP3.LUT R0, R0, 0x1fc, RZ, 0xc0, !PT ;  /* 0x000001fc00007812 */ /* 0x000fe400078ec0ff */
[----:B---3--:R-:W-:Y:S02]  /*00b0*/  SHF.R.S32.HI R4, RZ, 0x15, R3 ;  /* 0x00000015ff047819 */ /* 0x008fe40000011403 */
[----:B------:R-:W-:Y:S02]  /*00c0*/  LEA R2, R3, R0, 0xa ;  /* 0x0000000003027211 */ /* 0x000fe400078e50ff */
[----:B------:R-:W-:Y:S02]  /*00d0*/  SGXT R3, R4, 0x1 ;  /* 0x000000010403781a */ /* 0x000fe40000000200 */
[----:B------:R-:W-:Y:S01]  /*00e0*/  IADD3 R0, R2, 0x200, RZ ;  /* 0x0000020002007810 */ /* 0x000fe20007ffe0ff */
[----:B------:R-:W3:Y:S03]  /*00f0*/  LDC.64 R4, c[0x0][0x238] ;  /* 0x00008e00ff047b82 */ /* 0x000ee60000000a00 */
[----:B------:R-:W-:-:S02]  /*0100*/  LEA.HI R6, R3, R0, RZ, 0xa ;  /* 0x0000000003067211 */ /* 0x000fc400078f50ff */
[----:B------:R-:W-:Y:S02]  /*0110*/  LEA.HI R3, R3, R2, RZ, 0xa ;  /* 0x0000000203037211 */ /* 0x000fe400078f50ff */
[----:B------:R-:W-:Y:S02]  /*0120*/  SHF.R.S32.HI R6, RZ, 0xa, R6 ;  /* 0x0000000aff067819 */ /* 0x000fe40000011406 */
[----:B------:R-:W-:Y:S02]  /*0130*/  SHF.R.S32.HI R3, RZ, 0xa, R3 ;  /* 0x0000000aff037819 */ /* 0x000fe40000011403 */
[----:B------:R-:W-:Y:S02]  /*0140*/  LEA.HI R7, R6, R6, RZ, 0x7 ;  /* 0x0000000606077211 */ /* 0x000fe400078f38ff */
[----:B------:R-:W-:Y:S02]  /*0150*/  LEA.HI R8, R3, R3, RZ, 0x7 ;  /* 0x0000000303087211 */ /* 0x000fe400078f38ff */
[----:B------:R-:W-:-:S02]  /*0160*/  LOP3.LUT R7, R7, 0xffffff80, RZ, 0xc0, !PT ;  /* 0xffffff8007077812 */ /* 0x000fc400078ec0ff */
[----:B------:R-:W-:Y:S02]  /*0170*/  LOP3.LUT R8, R8, 0xffffff80, RZ, 0xc0, !PT ;  /* 0xffffff8008087812 */ /* 0x000fe400078ec0ff */
[----:B------:R-:W-:-:S05]  /*0180*/  IADD3 R37, R6, -R7, RZ ;  /* 0x8000000706257210 */ /* 0x000fca0007ffe0ff */
[----:B---3--:R-:W-:-:S05]  /*0190*/  IMAD.WIDE R6, R37, 0x4, R4 ;  /* 0x0000000425067825 */ /* 0x008fca00078e0204 */
[----:B------:R3:W5:Y:S01]  /*01a0*/  LDG.E.EL R27, desc[UR4][R6.64] ;  /* 0x00000004061b7981 */ /* 0x000762000c2e1900 */
[----:B------:R-:W-:Y:S02]  /*01b0*/  IADD3 R33, R3, -R8, RZ ;  /* 0x8000000803217210 */ /* 0x000fe40007ffe0ff */
[----:B------:R-:W3:Y:S03]  /*01c0*/  LDC.64 R8, c[0x0][0x210] ;  /* 0x00008400ff087b82 */ /* 0x000ee60000000a00 */
[----:B------:R-:W-:-:S05]  /*01d0*/  IMAD.WIDE R4, R33, 0x4, R4 ;  /* 0x0000000421047825 */ /* 0x000fca00078e0204 */
[----:B------:R-:W5:Y:S01]  /*01e0*/  LDG.E.EL R32, desc[UR4][R4.64] ;  /* 0x0000000404207981 */ /* 0x000f62000c2e1900 */
[----:B------:R-:W-:Y:S01]  /*01f0*/  SHF.R.S32.HI R3, RZ, 0x1f, R0 ;  /* 0x0000001fff037819 */ /* 0x000fe20000011400 */
[----:B--2---:R-:W-:-:S03]  /*0200*/  IMAD.WIDE R14, R37, 0x4, R12 ;  /* 0x00000004250e7825 */ /* 0x004fc600078e020c */
[----:B------:R-:W-:Y:S02]  /*0210*/  LEA.HI R3, R3, R0, RZ, 0x11 ;  /* 0x0000000003037211 */ /* 0x000fe400078f88ff */
[----:B------:R2:W5:Y:S02]  /*0220*/  LDG.E.EL R26, desc[UR4][R14.64] ;  /* 0x000000040e1a7981 */ /* 0x000564000c2e1900 */
[----:B------:R-:W-:Y:S02]  /*0230*/  LOP3.LUT R11, R3, 0xfffe0000, RZ, 0xc0, !PT ;  /* 0xfffe0000030b7812 */ /* 0x000fe400078ec0ff */
[----:B------:R-:W-:Y:S02]  /*0240*/  SHF.R.S32.HI R3, RZ, 0x11, R3 ;  /* 0x00000011ff037819 */ /* 0x000fe40000011403 */
[----:B------:R-:W-:Y:S01]  /*0250*/  IADD3 R0, R0, -R11, RZ ;  /* 0x8000000b00007210 */ /* 0x000fe20007ffe0ff */
[----:B---3--:R-:W-:-:S04]  /*0260*/  IMAD.WIDE R6, R2, 0x4, R8 ;  /* 0x0000000402067825 */ /* 0x008fc800078e0208 */
[----:B------:R-:W-:Y:S01]  /*0270*/  IMAD R3, R3, 0x30000, R0 ;  /* 0x0003000003037824 */ /* 0x000fe200078e0200 */
[----:B------:R-:W3:Y:S03]  /*0280*/  LDG.E.128 R20, desc[UR4][R6.64+0x800] ;  /* 0x0008000406147981 */ /* 0x000ee6000c1e1d00 */
[----:B----4-:R-:W-:-:S04]  /*0290*/  IMAD.WIDE R8, R3, 0x4, R16 ;  /* 0x0000000403087825 */ /* 0x010fc800078e0210 */
[C---:B-----5:R-:W-:Y:S02]  /*02a0*/  IMAD.WIDE R18, R37.reuse, 0x4, R34 ;  /* 0x0000000425127825 */ /* 0x060fe400078e0222 */
[----:B------:R-:W4:Y:S01]  /*02b0*/  LDG.E.128 R8, desc[UR4][R8.64] ;  /* 0x0000000408087981 */ /* 0x000f22000c1e1d00 */
[----:B------:R-:W-:Y:S01]  /*02c0*/  SHF.R.S32.HI R3, RZ, 0x1f, R2 ;  /* 0x0000001fff037819 */ /* 0x000fe20000011402 */
[C---:B0-----:R-:W-:Y:S02]  /*02d0*/  IMAD.WIDE R24, R37.reuse, 0x4, R30 ;  /* 0x0000000425187825 */ /* 0x041fe400078e021e */
[----:B------:R-:W5:Y:S02]  /*02e0*/  LDG.E.EL R5, desc[UR4][R18.64] ;  /* 0x0000000412057981 */ /* 0x000f64000c2e1900 */
[----:B-1----:R-:W-:Y:S01]  /*02f0*/  IMAD.WIDE R36, R37, 0x4, R28 ;  /* 0x0000000425247825 */ /* 0x002fe200078e021c */
[----:B------:R-:W-:Y:S01]  /*0300*/  LEA.HI R0, R3, R2, RZ, 0x11 ;  /* 0x0000000203007211 */ /* 0x000fe200078f88ff */
[----:B------:R-:W5:Y:S04]  /*0310*/  LDG.E.EL R4, desc[UR4][R24.64] ;  /* 0x0000000418047981 */ /* 0x000f68000c2e1900 */
[----:B------:R0:W5:Y:S01]  /*0320*/  LDG.E.EL R3, desc[UR4][R36.64] ;  /* 0x0000000424037981 */ /* 0x000162000c2e1900 */
[----:B--2---:R-:W-:-:S02]  /*0330*/  LOP3.LUT R15, R0, 0xfffe0000, RZ, 0xc0, !PT ;  /* 0xfffe0000000f7812 */ /* 0x004fc400078ec0ff */
[----:B------:R-:W-:Y:S02]  /*0340*/  SHF.R.S32.HI R0, RZ, 0x11, R0 ;  /* 0x00000011ff007819 */ /* 0x000fe40000011400 */
[----:B------:R-:W-:-:S05]  /*0350*/  IADD3 R15, R2, -R15, RZ ;  /* 0x8000000f020f7210 */ /* 0x000fca0007ffe0ff */
[----:B------:R-:W-:Y:S02]  /*0360*/  IMAD R0, R0, 0x30000, R15 ;  /* 0x0003000000007824 */ /* 0x000fe400078e020f */
[C---:B0-----:R-:W-:Y:S02]  /*0370*/  IMAD.WIDE R36, R33.reuse, 0x4, R12 ;  /* 0x0000000421247825 */ /* 0x041fe400078e020c */
[----:B------:R-:W2:Y:S02]  /*0380*/  LDG.E.128 R12, desc[UR4][R6.64] ;  /* 0x00000004060c7981 */ /* 0x000ea4000c1e1d00 */
[----:B------:R-:W-:Y:S02]  /*0390*/  IMAD.WIDE R16, R0, 0x4, R16 ;  /* 0x0000000400107825 */ /* 0x000fe400078e0210 */
[----:B------:R-:W2:Y:S02]  /*03a0*/  LDG.E.EL R25, desc[UR4][R36.64] ;  /* 0x0000000424197981 */ /* 0x000ea4000c2e1900 */
[----:B------:R-:W-:-:S02]  /*03b0*/  IMAD.WIDE R34, R33, 0x4, R34 ;  /* 0x0000000421227825 */ /* 0x000fc400078e0222 */
[----:B------:R-:W2:Y:S02]  /*03c0*/  LDG.E.128 R16, desc[UR4][R16.64] ;  /* 0x0000000410107981 */ /* 0x000ea4000c1e1d00 */
[C---:B------:R-:W-:Y:S02]  /*03d0*/  IMAD.WIDE R28, R33.reuse, 0x4, R28 ;  /* 0x00000004211c7825 */ /* 0x040fe400078e021c */
[----:B------:R-:W2:Y:S02]  /*03e0*/  LDG.E.EL R0, desc[UR4][R34.64] ;  /* 0x0000000422007981 */ /* 0x000ea4000c2e1900 */
[----:B------:R-:W-:Y:S02]  /*03f0*/  IMAD.WIDE R30, R33, 0x4, R30 ;  /* 0x00000004211e7825 */ /* 0x000fe400078e021e */
[----:B------:R-:W2:Y:S04]  /*0400*/  LDG.E.EL R29, desc[UR4][R28.64] ;  /* 0x000000041c1d7981 */ /* 0x000ea8000c2e1900 */
[----:B------:R0:W2:Y:S02]  /*0410*/  LDG.E.EL R24, desc[UR4][R30.64] ;  /* 0x000000041e187981 */ /* 0x0000a4000c2e1900 */
[----:B0-----:R-:W-:Y:S01]  /*0420*/  HFMA2.MMA R30, -RZ, RZ, 1.625, 0 ;  /* 0x3e800000ff1e7435 */ /* 0x001fe200000001ff */
[----:B------:R-:W-:-:S04]  /*0430*/  FADD R27, R27, 9.9999997473787516356e-05 ;  /* 0x38d1b7171b1b7421 */ /* 0x000fc80000000000 */
[----:B------:R-:W0:Y:S01]  /*0440*/  MUFU.SQRT R36, R27 ;  /* 0x0000001b00247308 */ /* 0x000e220000002000 */
[----:B------:R-:W-:Y:S01]  /*0450*/  FADD R32, R32, 9.9999997473787516356e-05 ;  /* 0x38d1b71720207421 */ /* 0x000fe20000000000 */
[----:B0-----:R-:W-:-:S06]  /*0460*/  FSETP.GT.AND P1, PT, R36, 8.50705917302346158658e+37, PT ;  /* 0x7e8000002400780b */ /* 0x001fcc0003f24000 */
[----:B------:R-:W0:Y:S01]  /*0470*/  MUFU.SQRT R33, R32 ;  /* 0x0000002000217308 */ /* 0x000e220000002000 */
[----:B------:R-:W-:-:S06]  /*0480*/  FSETP.GEU.AND P3, PT, R36, 1.175494350822287508e-38, PT ;  /* 0x008000002400780b */ /* 0x000fcc0003f6e000 */
[----:B------:R-:W-:-:S07]  /*0490*/  @P1 FMUL R36, R36, 0.25 ;  /* 0x3e80000024241820 */ /* 0x000fce0000400000 */
[----:B------:R-:W-:Y:S01]  /*04a0*/  @!P3 FMUL R36, R36, 16777216 ;  /* 0x4b8000002424b820 */ /* 0x000fe20000400000 */
[----:B0-----:R-:W-:-:S03]  /*04b0*/  FSETP.GT.AND P0, PT, R33, 8.50705917302346158658e+37, PT ;  /* 0x7e8000002100780b */ /* 0x001fc60003f04000 */
[----:B------:R-:W0:Y:S01]  /*04c0*/  MUFU.RCP R28, R36 ;  /* 0x00000024001c7308 */ /* 0x000e220000001000 */
[----:B------:R-:W-:Y:S02]  /*04d0*/  FSETP.GEU.AND P2, PT, R33, 1.175494350822287508e-38, PT ;  /* 0x008000002100780b */ /* 0x000fe40003f4e000 */
[----:B------:R-:W-:Y:S01]  /*04e0*/  FSEL R27, R30, 1, P1 ;  /* 0x3f8000001e1b7808 */ /* 0x000fe20000800000 */
[----:B---3--:R-:W-:-:S04]  /*04f0*/  FADD R20, R20, R26 ;  /* 0x0000001a14147221 */ /* 0x008fc80000000000 */
[----:B------:R-:W-:Y:S01]  /*0500*/  @!P3 FMUL R27, R27, 16777216 ;  /* 0x4b8000001b1bb820 */ /* 0x000fe20000400000 */
[----:B----4-:R-:W-:Y:S01]  /*0510*/  FADD R8, R8, R20 ;  /* 0x0000001408087221 */ /* 0x010fe20000000000 */
[----:B------:R-:W-:-:S04]  /*0520*/  @P0 FMUL R33, R33, 0.25 ;  /* 0x3e80000021210820 */ /* 0x000fc80000400000 */
[----:B------:R-:W-:Y:S01]  /*0530*/  @!P2 FMUL R33, R33, 16777216 ;  /* 0x4b8000002121a820 */ /* 0x000fe20000400000 */
[----:B0-----:R-:W-:Y:S01]  /*0540*/  FMUL R28, R28, R27 ;  /* 0x0000001b1c1c7220 */ /* 0x001fe20000400000 */
[----:B-----5:R-:W-:-:S04]  /*0550*/  FADD R27, -R5, R8 ;  /* 0x00000008051b7221 */ /* 0x020fc80000000100 */
[----:B------:R-:W-:Y:S01]  /*0560*/  FMUL R8, R27, R28 ;  /* 0x0000001c1b087220 */ /* 0x000fe20000400000 */
[----:B------:R-:W0:Y:S03]  /*0570*/  MUFU.RCP R33, R33 ;  /* 0x0000002100217308 */ /* 0x000e260000001000 */
[----:B------:R-:W-:Y:S01]  /*0580*/  FFMA R8, R4, R8, R3 ;  /* 0x0000000804087223 */ /* 0x000fe20000000003 */
[----:B------:R-:W-:-:S03]  /*0590*/  FSEL R30, R30, 1, P0 ;  /* 0x3f8000001e1e7808 */ /* 0x000fc60000000000 */
[----:B------:R-:W-:Y:S01]  /*05a0*/  FMUL R31, R8, 1.4426950216293334961 ;  /* 0x3fb8aa3b081f7820 */ /* 0x000fe20000400000 */
[--C-:B------:R-:W-:Y:S01]  /*05b0*/  FADD R23, R23, R26.reuse ;  /* 0x0000001a17177221 */ /* 0x100fe20000000000 */
[--C-:B------:R-:W-:Y:S01]  /*05c0*/  FADD R22, R22, R26.reuse ;  /* 0x0000001a16167221 */ /* 0x100fe20000000000 */
[----:B------:R-:W-:Y:S01]  /*05d0*/  FADD R21, R21, R26 ;  /* 0x0000001a15157221 */ /* 0x000fe20000000000 */
[----:B------:R-:W-:Y:S01]  /*05e0*/  @!P2 FMUL R30, R30, 16777216 ;  /* 0x4b8000001e1ea820 */ /* 0x000fe20000400000 */
[----:B------:R1:W3:Y:S03]  /*05f0*/  FRND R26, R31 ;  /* 0x0000001f001a7307 */ /* 0x0002e60000201000 */
[----:B0-----:R-:W-:Y:S01]  /*0600*/  FMUL R27, R33, R30 ;  /* 0x0000001e211b7220 */ /* 0x001fe20000400000 */
[----:B------:R-:W-:Y:S01]  /*0610*/  FADD.FTZ R33, |R8|, -RZ ;  /* 0x800000ff08217221 */ /* 0x000fe20000010200 */
[----:B------:R-:W-:Y:S01]  /*0620*/  FADD R30, R10, R22 ;  /* 0x000000160a1e7221 */ /* 0x000fe20000000000 */
[----:B------:R-:W-:Y:S01]  /*0630*/  FADD R32, R11, R23 ;  /* 0x000000170b207221 */ /* 0x000fe20000000000 */
[----:B------:R-:W-:Y:S01]  /*0640*/  FADD R10, R9, R21 ;  /* 0x00000015090a7221 */ /* 0x000fe20000000000 */
[--C-:B--2---:R-:W-:Y:S01]  /*0650*/  FADD R13, R13, R25.reuse ;  /* 0x000000190d0d7221 */ /* 0x104fe20000000000 */
[----:B------:R-:W-:Y:S01]  /*0660*/  FSETP.GEU.AND P0, PT, R33, 0.40999999642372131348, PT ;  /* 0x3ed1eb852100780b */ /* 0x000fe20003f0e000 */
[--C-:B------:R-:W-:Y:S01]  /*0670*/  FADD R15, R15, R25.reuse ;  /* 0x000000190f0f7221 */ /* 0x100fe20000000000 */
[--C-:B------:R-:W-:Y:S01]  /*0680*/  FADD R14, R14, R25.reuse ;  /* 0x000000190e0e7221 */ /* 0x100fe20000000000 */
[----:B------:R-:W-:Y:S01]  /*0690*/  FADD R12, R12, R25 ;  /* 0x000000190c0c7221 */ /* 0x000fe20000000000 */
[C---:B------:R-:W-:Y:S01]  /*06a0*/  FADD R9, -R5.reuse, R32 ;  /* 0x0000002005097221 */ /* 0x040fe20000000100 */
[C---:B------:R-:W-:Y:S01]  /*06b0*/  FADD R11, -R5.reuse, R30 ;  /* 0x0000001e050b7221 */ /* 0x040fe20000000100 */
[----:B-1----:R-:W-:Y:S01]  /*06c0*/  FADD R31, -R5, R10 ;  /* 0x0000000a051f7221 */ /* 0x002fe20000000100 */
[----:B------:R-:W-:Y:S01]  /*06d0*/  FADD R25, R17, R13 ;  /* 0x0000000d11197221 */ /* 0x000fe20000000000 */
[----:B---3--:R-:W-:Y:S01]  /*06e0*/  FSEL R5, R26, RZ, P0 ;  /* 0x000000ff1a057208 */ /* 0x008fe20000000000 */
[----:B------:R-:W-:-:S02]  /*06f0*/  FADD R17, R16, R12 ;  /* 0x0000000c10117221 */ /* 0x000fc40000000000 */
[C---:B------:R-:W-:Y:S02]  /*0700*/  FADD R16, -R0.reuse, R25 ;  /* 0x0000001900107221 */ /* 0x040fe40000000100 */
[C---:B------:R-:W-:Y:S01]  /*0710*/  FFMA.FTZ R30, -R5.reuse, 0.693145751953125, R8 ;  /* 0x3f317200051e7823 */ /* 0x040fe20000010108 */
[----:B------:R-:W-:Y:S01]  /*0720*/  FADD R10, -R0, R17 ;  /* 0x00000011000a7221 */ /* 0x000fe20000000100 */
[----:B------:R-:W-:Y:S01]  /*0730*/  MOV R26, 0x3ab5ebe6 ;  /* 0x3ab5ebe6001a7802 */ /* 0x000fe20000000f00 */
[----:B------:R-:W-:Y:S01]  /*0740*/  FMUL R17, R16, R27 ;  /* 0x0000001b10117220 */ /* 0x000fe20000400000 */
[C---:B------:R-:W-:Y:S01]  /*0750*/  FFMA.FTZ R25, -R5.reuse, 1.428606765330187045e-06, R30 ;  /* 0x35bfbe8e05197823 */ /* 0x040fe2000001011e */
[----:B------:R-:W-:Y:S01]  /*0760*/  FSETP.NEU.AND P3, PT, R5, 128, PT ;  /* 0x430000000500780b */ /* 0x000fe20003f6d000 */
[-C--:B------:R-:W-:Y:S01]  /*0770*/  FMUL R9, R9, R28.reuse ;  /* 0x0000001c09097220 */ /* 0x080fe20000400000 */
[----:B------:R-:W-:Y:S01]  /*0780*/  FFMA R17, R24, R17, R29 ;  /* 0x0000001118117223 */ /* 0x000fe2000000001d */
[-C--:B------:R-:W-:Y:S01]  /*0790*/  FMUL R16, R31, R28.reuse ;  /* 0x0000001c1f107220 */ /* 0x080fe20000400000 */
[----:B------:R-:W-:Y:S01]  /*07a0*/  FMUL R30, R11, R28 ;  /* 0x0000001c0b1e7220 */ /* 0x000fe20000400000 */
[----:B------:R-:W-:Y:S01]  /*07b0*/  FFMA.FTZ R34, R25, R26, 0.0083824126049876213074 ;  /* 0x3c09566319227423 */ /* 0x000fe2000001001a */
[----:B------:R-:W-:Y:S01]  /*07c0*/  FSEL R31, R5, 127, P3 ;  /* 0x42fe0000051f7808 */ /* 0x000fe20001800000 */
[----:B------:R-:W-:Y:S01]  /*07d0*/  FMUL R28, R10, R27 ;  /* 0x0000001b0a1c7220 */ /* 0x000fe20000400000 */
[----:B------:R-:W-:Y:S01]  /*07e0*/  FMUL R32, R17, 1.4426950216293334961 ;  /* 0x3fb8aa3b11207820 */ /* 0x000fe20000400000 */
[C-C-:B------:R-:W-:Y:S01]  /*07f0*/  FFMA R11, R4.reuse, R9, R3.reuse ;  /* 0x00000009040b7223 */ /* 0x140fe20000000003 */
[C---:B------:R-:W-:Y:S01]  /*0800*/  FFMA.FTZ R34, R25.reuse, R34, 0.041667830199003219604 ;  /* 0x3d2aabe319227423 */ /* 0x040fe20000010022 */
[----:B------:R-:W-:Y:S01]  /*0810*/  FFMA R9, R4, R16, R3 ;  /* 0x0000001004097223 */ /* 0x000fe20000000003 */
[----:B------:R-:W-:Y:S01]  /*0820*/  FFMA R16, R24, R28, R29 ;  /* 0x0000001c18107223 */ /* 0x000fe2000000001d */
[----:B------:R-:W-:Y:S01]  /*0830*/  FFMA R10, R4, R30, R3 ;  /* 0x0000001e040a7223 */ /* 0x000fe20000000003 */
[----:B------:R-:W0:Y:S01]  /*0840*/  MUFU.EX2 R31, R31 ;  /* 0x0000001f001f7308 */ /* 0x000e220000000800 */
[----:B------:R-:W-:Y:S01]  /*0850*/  FFMA.FTZ R34, R25, R34, 0.16666397452354431152 ;  /* 0x3e2aa9f619227423 */ /* 0x000fe20000010022 */
[----:B------:R-:W-:-:S06]  /*0860*/  FMUL R4, R16, 1.4426950216293334961 ;  /* 0x3fb8aa3b10047820 */ /* 0x000fcc0000400000 */
[----:B------:R-:W1:Y:S01]  /*0870*/  FRND R30, R32 ;  /* 0x00000020001e7307 */ /* 0x000e620000201000 */
[----:B------:R-:W-:Y:S01]  /*0880*/  FFMA.FTZ R34, R25, R34, 0.49999994039535522461 ;  /* 0x3efffffe19227423 */ /* 0x000fe20000010022 */
[----:B------:R-:W-:-:S03]  /*0890*/  FADD.FTZ R28, |R17|, -RZ ;  /* 0x800000ff111c7221 */ /* 0x000fc60000010200 */
[----:B------:R-:W-:-:S03]  /*08a0*/  FMUL R34, R25, R34 ;  /* 0x0000002219227220 */ /* 0x000fc60000400000 */
[----:B------:R-:W2:Y:S01]  /*08b0*/  FRND R4, R4 ;  /* 0x0000000400047307 */ /* 0x000ea20000201000 */
[----:B------:R-:W-:Y:S01]  /*08c0*/  FSETP.GEU.AND P0, PT, R28, 0.40999999642372131348, PT ;  /* 0x3ed1eb851c00780b */ /* 0x000fe20003f0e000 */
[----:B------:R-:W-:Y:S01]  /*08d0*/  FADD R3, R18, R14 ;  /* 0x0000000e12037221 */ /* 0x000fe20000000000 */
[----:B------:R-:W-:Y:S01]  /*08e0*/  FFMA.FTZ R34, R25, R34, R25 ;  /* 0x0000002219227223 */ /* 0x000fe20000010019 */
[----:B------:R-:W-:Y:S01]  /*08f0*/  FADD.FTZ R25, |R16|, -RZ ;  /* 0x800000ff10197221 */ /* 0x000fe20000010200 */
[C---:B0-----:R-:W-:Y:S01]  /*0900*/  FADD R28, R31.reuse, -1 ;  /* 0xbf8000001f1c7421 */ /* 0x041fe20000000000 */
[----:B-1----:R-:W-:Y:S01]  /*0910*/  FSEL R30, R30, RZ, P0 ;  /* 0x000000ff1e1e7208 */ /* 0x002fe20000000000 */
[----:B------:R-:W-:Y:S02]  /*0920*/  FADD R18, -R0, R3 ;  /* 0x0000000300127221 */ /* 0x000fe40000000100 */
[----:B------:R-:W-:Y:S01]  /*0930*/  FFMA.FTZ R3, R31, R34, R28 ;  /* 0x000000221f037223 */ /* 0x000fe2000001001c */
[----:B------:R-:W-:Y:S01]  /*0940*/  FADD R19, R19, R15 ;  /* 0x0000000f13137221 */ /* 0x000fe20000000000 */
[----:B------:R-:W-:Y:S01]  /*0950*/  FSETP.GEU.AND P0, PT, R25, 0.40999999642372131348, PT ;  /* 0x3ed1eb851900780b */ /* 0x000fe20003f0e000 */
[----:B------:R-:W-:Y:S01]  /*0960*/  FFMA.FTZ R31, -R30, 0.693145751953125, R17 ;  /* 0x3f3172001e1f7823 */ /* 0x000fe20000010111 */
[-C--:B------:R-:W-:Y:S01]  /*0970*/  FMUL R18, R18, R27.reuse ;  /* 0x0000001b12127220 */ /* 0x080fe20000400000 */
[----:B------:R-:W-:Y:S01]  /*0980*/  FADD R28, -R0, R19 ;  /* 0x00000013001c7221 */ /* 0x000fe20000000100 */
[----:B--2---:R-:W-:Y:S01]  /*0990*/  FSEL R25, R4, RZ, P0 ;  /* 0x000000ff04197208 */ /* 0x004fe20000000000 */
[C---:B------:R-:W-:Y:S01]  /*09a0*/  FFMA.FTZ R31, -R30.reuse, 1.428606765330187045e-06, R31 ;  /* 0x35bfbe8e1e1f7823 */ /* 0x040fe2000001011f */
[----:B------:R-:W-:Y:S01]  /*09b0*/  FSETP.NEU.AND P1, PT, R30, 128, PT ;  /* 0x430000001e00780b */ /* 0x000fe20003f2d000 */
[--C-:B------:R-:W-:Y:S01]  /*09c0*/  FFMA R18, R24, R18, R29.reuse ;  /* 0x0000001218127223 */ /* 0x100fe2000000001d */
[----:B------:R-:W-:Y:S01]  /*09d0*/  FMUL R19, R28, R27 ;  /* 0x0000001b1c137220 */ /* 0x000fe20000400000 */
[----:B------:R-:W-:Y:S01]  /*09e0*/  FFMA.FTZ R34, R31, R26, 0.0083824126049876213074 ;  /* 0x3c0956631f227423 */ /* 0x000fe2000001001a */
[----:B------:R-:W-:Y:S01]  /*09f0*/  FSEL R4, R30, 127, P1 ;  /* 0x42fe00001e047808 */ /* 0x000fe20000800000 */
[C---:B------:R-:W-:Y:S01]  /*0a00*/  FFMA.FTZ R28, -R25.reuse, 0.693145751953125, R16 ;  /* 0x3f317200191c7823 */ /* 0x040fe20000010110 */
[----:B------:R-:W-:Y:S01]  /*0a10*/  FMUL R32, R18, 1.4426950216293334961 ;  /* 0x3fb8aa3b12207820 */ /* 0x000fe20000400000 */
[----:B------:R-:W-:Y:S01]  /*0a20*/  FSETP.NEU.AND P0, PT, R25, 128, PT ;  /* 0x430000001900780b */ /* 0x000fe20003f0d000 */
[----:B------:R-:W-:Y:S01]  /*0a30*/  FFMA.FTZ R34, R31, R34, 0.041667830199003219604 ;  /* 0x3d2aabe31f227423 */ /* 0x000fe20000010022 */
[C---:B------:R-:W-:Y:S01]  /*0a40*/  FFMA.FTZ R33, -R25.reuse, 1.428606765330187045e-06, R28 ;  /* 0x35bfbe8e19217823 */ /* 0x040fe2000001011c */
[----:B------:R0:W1:Y:S01]  /*0a50*/  FRND R0, R32 ;  /* 0x0000002000007307 */ /* 0x0000620000201000 */
[----:B------:R-:W-:Y:S01]  /*0a60*/  FSEL R28, R25, 127, P0 ;  /* 0x42fe0000191c7808 */ /* 0x000fe20000000000 */
[----:B------:R-:W-:Y:S01]  /*0a70*/  FFMA.FTZ R34, R31, R34, 0.16666397452354431152 ;  /* 0x3e2aa9f61f227423 */ /* 0x000fe20000010022 */
[----:B------:R-:W-:-:S05]  /*0a80*/  FFMA R19, R24, R19, R29 ;  /* 0x0000001318137223 */ /* 0x000fca000000001d */
[----:B------:R-:W2:Y:S01]  /*0a90*/  MUFU.EX2 R4, R4 ;  /* 0x0000000400047308 */ /* 0x000ea20000000800 */
[----:B0-----:R-:W-:Y:S01]  /*0aa0*/  FFMA.FTZ R32, R33, R26, 0.0083824126049876213074 ;  /* 0x3c09566321207423 */ /* 0x001fe2000001001a */
[----:B------:R-:W-:Y:S01]  /*0ab0*/  FADD.FTZ R24, |R18|, -RZ ;  /* 0x800000ff12187221 */ /* 0x000fe20000010200 */
[----:B------:R-:W-:Y:S02]  /*0ac0*/  FFMA.FTZ R34, R31, R34, 0.49999994039535522461 ;  /* 0x3efffffe1f227423 */ /* 0x000fe40000010022 */
[----:B------:R-:W-:-:S03]  /*0ad0*/  FFMA.FTZ R32, R33, R32, 0.041667830199003219604 ;  /* 0x3d2aabe321207423 */ /* 0x000fc60000010020 */
[----:B------:R-:W0:Y:S01]  /*0ae0*/  MUFU.EX2 R28, R28 ;  /* 0x0000001c001c7308 */ /* 0x000e220000000800 */
[----:B------:R-:W-:Y:S01]  /*0af0*/  FMUL R34, R31, R34 ;  /* 0x000000221f227220 */ /* 0x000fe20000400000 */
[----:B------:R-:W-:Y:S01]  /*0b00*/  FSETP.GEU.AND P2, PT, R24, 0.40999999642372131348, PT ;  /* 0x3ed1eb851800780b */ /* 0x000fe20003f4e000 */
[----:B------:R-:W-:Y:S02]  /*0b10*/  FFMA.FTZ R32, R33, R32, 0.16666397452354431152 ;  /* 0x3e2aa9f621207423 */ /* 0x000fe40000010020 */
[----:B------:R-:W-:Y:S01]  /*0b20*/  FFMA.FTZ R31, R31, R34, R31 ;  /* 0x000000221f1f7223 */ /* 0x000fe2000001001f */
[----:B-1----:R-:W-:Y:S01]  /*0b30*/  FSEL R27, R0, RZ, P2 ;  /* 0x000000ff001b7208 */ /* 0x002fe20001000000 */
[----:B------:R-:W-:Y:S01]  /*0b40*/  FFMA.FTZ R32, R33, R32, 0.49999994039535522461 ;  /* 0x3efffffe21207423 */ /* 0x000fe20000010020 */
[----:B--2---:R-:W-:-:S03]  /*0b50*/  FADD R29, R4, -1 ;  /* 0xbf800000041d7421 */ /* 0x004fc60000000000 */
[----:B------:R-:W-:Y:S01]  /*0b60*/  FMUL R32, R33, R32 ;  /* 0x0000002021207220 */ /* 0x000fe20000400000 */
[----:B------:R-:W-:Y:S01]  /*0b70*/  FFMA.FTZ R0, R4, R31, R29 ;  /* 0x0000001f04007223 */ /* 0x000fe2000001001d */
[----:B------:R-:W-:Y:S02]  /*0b80*/  FFMA.FTZ R4, -R27, 0.693145751953125, R18 ;  /* 0x3f3172001b047823 */ /* 0x000fe40000010112 */
[----:B------:R-:W-:Y:S01]  /*0b90*/  FFMA.FTZ R33, R33, R32, R33 ;  /* 0x0000002021217223 */ /* 0x000fe20000010021 */
[C---:B0-----:R-:W-:Y:S01]  /*0ba0*/  FADD R31, R28.reuse, -1 ;  /* 0xbf8000001c1f7421 */ /* 0x041fe20000000000 */
[----:B------:R-:W-:Y:S01]  /*0bb0*/  FFMA.FTZ R29, -R27, 1.428606765330187045e-06, R4 ;  /* 0x35bfbe8e1b1d7823 */ /* 0x000fe20000010104 */
[----:B------:R-:W-:Y:S02]  /*0bc0*/  FMUL R24, R19, 1.4426950216293334961 ;  /* 0x3fb8aa3b13187820 */ /* 0x000fe40000400000 */
[----:B------:R-:W-:Y:S01]  /*0bd0*/  FFMA.FTZ R33, R28, R33, R31 ;  /* 0x000000211c217223 */ /* 0x000fe2000001001f */
[----:B------:R-:W-:Y:S01]  /*0be0*/  FFMA.FTZ R28, R29, R26, 0.0083824126049876213074 ;  /* 0x3c0956631d1c7423 */ /* 0x000fe2000001001a */
[----:B------:R-:W-:-:S02]  /*0bf0*/  FSETP.NEU.AND P5, PT, R27, 128, PT ;  /* 0x430000001b00780b */ /* 0x000fc40003fad000 */
[----:B------:R-:W0:Y:S01]  /*0c00*/  FRND R24, R24 ;  /* 0x0000001800187307 */ /* 0x000e220000201000 */
[----:B------:R-:W-:Y:S01]  /*0c10*/  FFMA.FTZ R28, R29, R28, 0.041667830199003219604 ;  /* 0x3d2aabe31d1c7423 */ /* 0x000fe2000001001c */
[----:B------:R-:W-:-:S03]  /*0c20*/  FSEL R4, R27, 127, P5 ;  /* 0x42fe00001b047808 */ /* 0x000fc60002800000 */
[----:B------:R-:W-:Y:S01]  /*0c30*/  FFMA.FTZ R34, R29, R28, 0.16666397452354431152 ;  /* 0x3e2aa9f61d227423 */ /* 0x000fe2000001001c */
[----:B------:R-:W-:Y:S02]  /*0c40*/  FADD.FTZ R28, |R19|, -RZ ;  /* 0x800000ff131c7221 */ /* 0x000fe40000010200 */
[----:B------:R-:W1:Y:S01]  /*0c50*/  MUFU.EX2 R32, R4 ;  /* 0x0000000400207308 */ /* 0x000e620000000800 */
[C---:B------:R-:W-:Y:S02]  /*0c60*/  FFMA.FTZ R34, R29.reuse, R34, 0.49999994039535522461 ;  /* 0x3efffffe1d227423 */ /* 0x040fe40000010022 */
[----:B------:R-:W-:Y:S02]  /*0c70*/  FSETP.GEU.AND P2, PT, R28, 0.40999999642372131348, PT ;  /* 0x3ed1eb851c00780b */ /* 0x000fe40003f4e000 */
[----:B------:R-:W-:Y:S02]  /*0c80*/  FMUL R34, R29, R34 ;  /* 0x000000221d227220 */ /* 0x000fe40000400000 */
[----:B0-----:R-:W-:-:S02]  /*0c90*/  FSEL R24, R24, RZ, P2 ;  /* 0x000000ff18187208 */ /* 0x001fc40001000000 */
[----:B------:R-:W-:-:S03]  /*0ca0*/  FFMA.FTZ R31, R29, R34, R29 ;  /* 0x000000221d1f7223 */ /* 0x000fc6000001001d */
[C---:B------:R-:W-:Y:S01]  /*0cb0*/  FFMA.FTZ R29, -R24.reuse, 0.693145751953125, R19 ;  /* 0x3f317200181d7823 */ /* 0x040fe20000010113 */
[----:B------:R-:W-:Y:S01]  /*0cc0*/  FSETP.NEU.AND P2, PT, R24, 128, PT ;  /* 0x430000001800780b */ /* 0x000fe20003f4d000 */
[----:B-1----:R-:W-:Y:S02]  /*0cd0*/  FADD R35, R32, -1 ;  /* 0xbf80000020237421 */ /* 0x002fe40000000000 */
[----:B------:R-:W-:Y:S01]  /*0ce0*/  FFMA.FTZ R29, -R24, 1.428606765330187045e-06, R29 ;  /* 0x35bfbe8e181d7823 */ /* 0x000fe2000001011d */
[----:B------:R-:W-:Y:S01]  /*0cf0*/  FMUL R4, R9, 1.4426950216293334961 ;  /* 0x3fb8aa3b09047820 */ /* 0x000fe20000400000 */
[----:B------:R-:W-:Y:S02]  /*0d00*/  FFMA.FTZ R32, R32, R31, R35 ;  /* 0x0000001f20207223 */ /* 0x000fe40000010023 */
[C---:B------:R-:W-:Y:S01]  /*0d10*/  FFMA.FTZ R28, R29.reuse, R26, 0.0083824126049876213074 ;  /* 0x3c0956631d1c7423 */ /* 0x040fe2000001001a */
[----:B------:R-:W-:Y:S02]  /*0d20*/  FSEL R31, R24, 127, P2 ;  /* 0x42fe0000181f7808 */ /* 0x000fe40001000000 */
[----:B------:R-:W0:Y:S01]  /*0d30*/  FRND R4, R4 ;  /* 0x0000000400047307 */ /* 0x000e220000201000 */
[----:B------:R-:W-:-:S04]  /*0d40*/  FFMA.FTZ R34, R29, R28, 0.041667830199003219604 ;  /* 0x3d2aabe31d227423 */ /* 0x000fc8000001001c */
[----:B------:R-:W-:-:S03]  /*0d50*/  FFMA.FTZ R36, R29, R34, 0.16666397452354431152 ;  /* 0x3e2aa9f61d247423 */ /* 0x000fc60000010022 */
[----:B------:R-:W1:Y:S01]  /*0d60*/  MUFU.EX2 R28, R31 ;  /* 0x0000001f001c7308 */ /* 0x000e620000000800 */
[----:B------:R-:W-:Y:S01]  /*0d70*/  FADD.FTZ R34, |R9|, -RZ ;  /* 0x800000ff09227221 */ /* 0x000fe20000010200 */
[----:B------:R-:W-:-:S04]  /*0d80*/  FFMA.FTZ R36, R29, R36, 0.49999994039535522461 ;  /* 0x3efffffe1d247423 */ /* 0x000fc80000010024 */
[----:B------:R-:W-:Y:S01]  /*0d90*/  FSETP.GEU.AND P4, PT, R34, 0.40999999642372131348, PT ;  /* 0x3ed1eb852200780b */ /* 0x000fe20003f8e000 */
[----:B------:R-:W-:-:S03]  /*0da0*/  FMUL R36, R29, R36 ;  /* 0x000000241d247220 */ /* 0x000fc60000400000 */
[----:B0-----:R-:W-:Y:S01]  /*0db0*/  FSEL R4, R4, RZ, P4 ;  /* 0x000000ff04047208 */ /* 0x001fe20002000000 */
[----:B------:R-:W-:Y:S01]  /*0dc0*/  FFMA.FTZ R29, R29, R36, R29 ;  /* 0x000000241d1d7223 */ /* 0x000fe2000001001d */
[----:B-1----:R-:W-:-:S04]  /*0dd0*/  FADD R35, R28, -1 ;  /* 0xbf8000001c237421 */ /* 0x002fc80000000000 */
[----:B------:R-:W-:Y:S01]  /*0de0*/  FFMA.FTZ R28, R28, R29, R35 ;  /* 0x0000001d1c1c7223 */ /* 0x000fe20000010023 */
[C---:B------:R-:W-:Y:S01]  /*0df0*/  FFMA.FTZ R29, -R4.reuse, 0.693145751953125, R9 ;  /* 0x3f317200041d7823 */ /* 0x040fe20000010109 */
[----:B------:R-:W-:-:S03]  /*0e00*/  FSETP.NEU.AND P4, PT, R4, 128, PT ;  /* 0x430000000400780b */ /* 0x000fc60003f8d000 */
[C---:B------:R-:W-:Y:S01]  /*0e10*/  FFMA.FTZ R29, -R4.reuse, 1.428606765330187045e-06, R29 ;  /* 0x35bfbe8e041d7823 */ /* 0x040fe2000001011d */
[----:B------:R-:W-:-:S03]  /*0e20*/  FSEL R31, R4, 127, P4 ;  /* 0x42fe0000041f7808 */ /* 0x000fc60002000000 */
[C---:B------:R-:W-:Y:S01]  /*0e30*/  FFMA.FTZ R34, R29.reuse, R26, 0.0083824126049876213074 ;  /* 0x3c0956631d227423 */ /* 0x040fe2000001001a */
[----:B------:R-:W0:Y:S03]  /*0e40*/  MUFU.EX2 R4, R31 ;  /* 0x0000001f00047308 */ /* 0x000e260000000800 */
[----:B------:R-:W-:-:S04]  /*0e50*/  FFMA.FTZ R34, R29, R34, 0.041667830199003219604 ;  /* 0x3d2aabe31d227423 */ /* 0x000fc80000010022 */
[----:B------:R-:W-:-:S04]  /*0e60*/  FFMA.FTZ R34, R29, R34, 0.16666397452354431152 ;  /* 0x3e2aa9f61d227423 */ /* 0x000fc80000010022 */
[----:B------:R-:W-:-:S04]  /*0e70*/  FFMA.FTZ R34, R29, R34, 0.49999994039535522461 ;  /* 0x3efffffe1d227423 */ /* 0x000fc80000010022 */
[----:B------:R-:W-:Y:S01]  /*0e80*/  FMUL R34, R29, R34 ;  /* 0x000000221d227220 */ /* 0x000fe20000400000 */
[----:B0-----:R-:W-:-:S03]  /*0e90*/  FADD R35, R4, -1 ;  /* 0xbf80000004237421 */ /* 0x001fc60000000000 */
[----:B------:R-:W-:Y:S01]  /*0ea0*/  FFMA.FTZ R29, R29, R34, R29 ;  /* 0x000000221d1d7223 */ /* 0x000fe2000001001d */
[----:B------:R-:W-:-:S03]  /*0eb0*/  FMUL R34, R10, 1.4426950216293334961 ;  /* 0x3fb8aa3b0a227820 */ /* 0x000fc60000400000 */
[----:B------:R-:W-:Y:S02]  /*0ec0*/  FFMA.FTZ R4, R4, R29, R35 ;  /* 0x0000001d04047223 */ /* 0x000fe40000010023 */
[----:B------:R-:W0:Y:S01]  /*0ed0*/  FRND R29, R34 ;  /* 0x00000022001d7307 */ /* 0x000e220000201000 */
[----:B------:R-:W-:Y:S01]  /*0ee0*/  FSEL R35, R30, 127, P1 ;  /* 0x42fe00001e237808 */ /* 0x000fe20000800000 */
[----:B------:R-:W-:Y:S01]  /*0ef0*/  FADD.FTZ R30, |R10|, -RZ ;  /* 0x800000ff0a1e7221 */ /* 0x000fe20000010200 */
[----:B------:R-:W-:-:S04]  /*0f00*/  @!P1 FADD R0, R0, R0 ;  /* 0x0000000000009221 */ /* 0x000fc80000000000 */
[----:B------:R-:W-:-:S04]  /*0f10*/  FSETP.GEU.AND P1, PT, R30, 0.40999999642372131348, PT ;  /* 0x3ed1eb851e00780b */ /* 0x000fc80003f2e000 */
[----:B0-----:R-:W-:Y:S02]  /*0f20*/  FSEL R29, R29, RZ, P1 ;  /* 0x000000ff1d1d7208 */ /* 0x001fe40000800000 */
[----:B------:R-:W-:-:S03]  /*0f30*/  FSETP.GT.AND P6, PT, R35, 128, PT ;  /* 0x430000002300780b */ /* 0x000fc60003fc4000 */
[----:B------:R-:W-:Y:S01]  /*0f40*/  FFMA.FTZ R30, -R29, 0.693145751953125, R10 ;  /* 0x3f3172001d1e7823 */ /* 0x000fe2000001010a */
[----:B------:R-:W-:-:S03]  /*0f50*/  FSETP.GEU.AND P1, PT, R35, -25, PT ;  /* 0xc1c800002300780b */ /* 0x000fc60003f2e000 */
[----:B------:R-:W-:Y:S01]  /*0f60*/  FFMA.FTZ R35, -R29, 1.428606765330187045e-06, R30 ;  /* 0x35bfbe8e1d237823 */ /* 0x000fe2000001011e */
[----:B------:R-:W-:Y:S02]  /*0f70*/  FSEL R36, R0, +INF , !P6 ;  /* 0x7f80000000247808 */ /* 0x000fe40007000000 */
[----:B------:R-:W-:Y:S01]  /*0f80*/  FSETP.NEU.AND P6, PT, R17, RZ, PT ;  /* 0x000000ff1100720b */ /* 0x000fe20003fcd000 */
[----:B------:R-:W-:-:S04]  /*0f90*/  FFMA.FTZ R30, R35, R26, 0.0083824126049876213074 ;  /* 0x3c095663231e7423 */ /* 0x000fc8000001001a */
[----:B------:R-:W-:Y:S01]  /*0fa0*/  FFMA.FTZ R30, R35, R30, 0.041667830199003219604 ;  /* 0x3d2aabe3231e7423 */ /* 0x000fe2000001001e */
[----:B------:R-:W-:-:S03]  /*0fb0*/  FADD R0, R17, R17 ;  /* 0x0000001111007221 */ /* 0x000fc60000000000 */
[----:B------:R-:W-:-:S04]  /*0fc0*/  FFMA.FTZ R30, R35, R30, 0.16666397452354431152 ;  /* 0x3e2aa9f6231e7423 */ /* 0x000fc8000001001e */
[----:B------:R-:W-:Y:S01]  /*0fd0*/  @P6 FSEL R0, R36, -1, P1 ;  /* 0xbf80000024006808 */ /* 0x000fe20000800000 */
[----:B------:R-:W-:Y:S01]  /*0fe0*/  FFMA.FTZ R30, R35, R30, 0.49999994039535522461 ;  /* 0x3efffffe231e7423 */ /* 0x000fe2000001001e */
[----:B------:R-:W-:-:S03]  /*0ff0*/  FSETP.NEU.AND P1, PT, R29, 128, PT ;  /* 0x430000001d00780b */ /* 0x000fc60003f2d000 */
[----:B------:R-:W-:Y:S01]  /*1000*/  FMUL R30, R35, R30 ;  /* 0x0000001e231e7220 */ /* 0x000fe20000400000 */
[----:B------:R-:W-:-:S03]  /*1010*/  FSEL R29, R29, 127, P1 ;  /* 0x42fe00001d1d7808 */ /* 0x000fc60000800000 */
[----:B------:R-:W-:Y:S02]  /*1020*/  FFMA.FTZ R30, R35, R30, R35 ;  /* 0x0000001e231e7223 */ /* 0x000fe40000010023 */
[----:B------:R-:W0:Y:S01]  /*1030*/  MUFU.EX2 R35, R29 ;  /* 0x0000001d00237308 */ /* 0x000e220000000800 */
[----:B------:R-:W-:Y:S02]  /*1040*/  FSETP.NEU.AND P6, PT, R16, RZ, PT ;  /* 0x000000ff1000720b */ /* 0x000fe40003fcd000 */
[----:B------:R-:W-:Y:S01]  /*1050*/  FSEL R25, R25, 127, P0 ;  /* 0x42fe000019197808 */ /* 0x000fe20000000000 */
[----:B------:R-:W-:-:S03]  /*1060*/  @!P0 FADD R33, R33, R33 ;  /* 0x0000002121218221 */ /* 0x000fc60000000000 */
[----:B------:R-:W-:Y:S01]  /*1070*/  FSETP.GT.AND P0, PT, R25, 128, PT ;  /* 0x430000001900780b */ /* 0x000fe20003f04000 */
[----:B0-----:R-:W-:-:S04]  /*1080*/  FADD R34, R35, -1 ;  /* 0xbf80000023227421 */ /* 0x001fc80000000000 */
[----:B------:R-:W-:Y:S01]  /*1090*/  FFMA.FTZ R30, R35, R30, R34 ;  /* 0x0000001e231e7223 */ /* 0x000fe20000010022 */
[----:B------:R-:W-:Y:S01]  /*10a0*/  FMUL R34, R11, 1.4426950216293334961 ;  /* 0x3fb8aa3b0b227820 */ /* 0x000fe20000400000 */
[----:B------:R-:W-:Y:S02]  /*10b0*/  FSEL R33, R33, +INF , !P0 ;  /* 0x7f80000021217808 */ /* 0x000fe40004000000 */
[----:B------:R-:W-:-:S03]  /*10c0*/  FSETP.GEU.AND P0, PT, R25, -25, PT ;  /* 0xc1c800001900780b */ /* 0x000fc60003f0e000 */
[----:B------:R-:W0:Y:S01]  /*10d0*/  FRND R34, R34 ;  /* 0x0000002200227307 */ /* 0x000e220000201000 */
[----:B------:R-:W-:Y:S01]  /*10e0*/  FADD R25, R16, R16 ;  /* 0x0000001010197221 */ /* 0x000fe20000000000 */
[----:B------:R-:W-:Y:S01]  /*10f0*/  @P6 FSEL R25, R33, -1, P0 ;  /* 0xbf80000021196808 */ /* 0x000fe20000000000 */
[----:B------:R-:W-:-:S05]  /*1100*/  FADD.FTZ R33, |R11|, -RZ ;  /* 0x800000ff0b217221 */ /* 0x000fca0000010200 */
[----:B------:R-:W-:-:S04]  /*1110*/  FSETP.GEU.AND P0, PT, R33, 0.40999999642372131348, PT ;  /* 0x3ed1eb852100780b */ /* 0x000fc80003f0e000 */
[----:B0-----:R-:W-:-:S05]  /*1120*/  FSEL R36, R34, RZ, P0 ;  /* 0x000000ff22247208 */ /* 0x001fca0000000000 */
[----:B------:R-:W-:-:S04]  /*1130*/  FFMA.FTZ R33, -R36, 0.693145751953125, R11 ;  /* 0x3f31720024217823 */ /* 0x000fc8000001010b */
[----:B------:R-:W-:-:S04]  /*1140*/  FFMA.FTZ R33, -R36, 1.428606765330187045e-06, R33 ;  /* 0x35bfbe8e24217823 */ /* 0x000fc80000010121 */
[----:B------:R-:W-:-:S04]  /*1150*/  FFMA.FTZ R26, R33, R26, 0.0083824126049876213074 ;  /* 0x3c095663211a7423 */ /* 0x000fc8000001001a */
[----:B------:R-:W-:Y:S01]  /*1160*/  FFMA.FTZ R26, R33, R26, 0.041667830199003219604 ;  /* 0x3d2aabe3211a7423 */ /* 0x000fe2000001001a */
[----:B------:R-:W-:-:S03]  /*1170*/  FMUL R35, R11, 1.4426950216293334961 ;  /* 0x3fb8aa3b0b237820 */ /* 0x000fc60000400000 */
[----:B------:R-:W-:-:S04]  /*1180*/  FFMA.FTZ R26, R33, R26, 0.16666397452354431152 ;  /* 0x3e2aa9f6211a7423 */ /* 0x000fc8000001001a */
[C---:B------:R-:W-:Y:S01]  /*1190*/  FFMA.FTZ R26, R33.reuse, R26, 0.49999994039535522461 ;  /* 0x3efffffe211a7423 */ /* 0x040fe2000001001a */
[----:B------:R-:W0:Y:S03]  /*11a0*/  FRND R35, R35 ;  /* 0x0000002300237307 */ /* 0x000e260000201000 */
[----:B------:R-:W-:-:S04]  /*11b0*/  FMUL R26, R33, R26 ;  /* 0x0000001a211a7220 */ /* 0x000fc80000400000 */
[----:B------:R-:W-:Y:S01]  /*11c0*/  FFMA.FTZ R26, R33, R26, R33 ;  /* 0x0000001a211a7223 */ /* 0x000fe20000010021 */
[----:B------:R-:W-:-:S05]  /*11d0*/  FADD.FTZ R33, |R11|, -RZ ;  /* 0x800000ff0b217221 */ /* 0x000fca0000010200 */
[----:B------:R-:W-:-:S04]  /*11e0*/  FSETP.GEU.AND P0, PT, R33, 0.40999999642372131348, PT ;  /* 0x3ed1eb852100780b */ /* 0x000fc80003f0e000 */
[----:B0-----:R-:W-:Y:S02]  /*11f0*/  FSEL R34, R35, RZ, P0 ;  /* 0x000000ff23227208 */ /* 0x001fe40000000000 */
[----:B------:R-:W-:Y:S02]  /*1200*/  FSETP.NEU.AND P6, PT, R18, RZ, PT ;  /* 0x000000ff1200720b */ /* 0x000fe40003fcd000 */
[----:B------:R-:W-:Y:S02]  /*1210*/  FSETP.NEU.AND P0, PT, R34, 128, PT ;  /* 0x430000002200780b */ /* 0x000fe40003f0d000 */
[----:B------:R-:W-:Y:S01]  /*1220*/  FSEL R27, R27, 127, P5 ;  /* 0x42fe00001b1b7808 */ /* 0x000fe20002800000 */
[----:B------:R-:W-:Y:S01]  /*1230*/  @!P5 FADD R32, R32, R32 ;  /* 0x000000202020d221 */ /* 0x000fe20000000000 */
[----:B------:R-:W-:Y:S02]  /*1240*/  FSEL R34, R34, 127, P0 ;  /* 0x42fe000022227808 */ /* 0x000fe40000000000 */
[----:B------:R-:W-:-:S02]  /*1250*/  FSETP.GT.AND P5, PT, R27, 128, PT ;  /* 0x430000001b00780b */ /* 0x000fc40003fa4000 */
[----:B------:R-:W0:Y:S02]  /*1260*/  MUFU.EX2 R36, R34 ;  /* 0x0000002200247308 */ /* 0x000e240000000800 */
[----:B------:R-:W-:Y:S02]  /*1270*/  FSEL R32, R32, +INF , !P5 ;  /* 0x7f80000020207808 */ /* 0x000fe40006800000 */
[----:B------:R-:W-:Y:S02]  /*1280*/  FSETP.GEU.AND P5, PT, R27, -25, PT ;  /* 0xc1c800001b00780b */ /* 0x000fe40003fae000 */
[----:B------:R-:W-:Y:S01]  /*1290*/  FSEL R5, R5, 127, P3 ;  /* 0x42fe000005057808 */ /* 0x000fe20001800000 */
[----:B------:R-:W-:Y:S01]  /*12a0*/  FADD R27, R18, R18 ;  /* 0x00000012121b7221 */ /* 0x000fe20000000000 */
[----:B------:R-:W-:Y:S01]  /*12b0*/  @P6 FSEL R27, R32, -1, P5 ;  /* 0xbf800000201b6808 */ /* 0x000fe20002800000 */
[----:B------:R-:W-:Y:S01]  /*12c0*/  @!P3 FADD R3, R3, R3 ;  /* 0x000000030303b221 */ /* 0x000fe20000000000 */
[----:B------:R-:W-:-:S02]  /*12d0*/  FSETP.NEU.AND P5, PT, R8, RZ, PT ;  /* 0x000000ff0800720b */ /* 0x000fc40003fad000 */
[----:B------:R-:W-:-:S04]  /*12e0*/  FSETP.GT.AND P3, PT, R5, 128, PT ;  /* 0x430000000500780b */ /* 0x000fc80003f64000 */
[----:B------:R-:W-:Y:S02]  /*12f0*/  FSEL R3, R3, +INF , !P3 ;  /* 0x7f80000003037808 */ /* 0x000fe40005800000 */
[----:B------:R-:W-:Y:S01]  /*1300*/  FSETP.NEU.AND P3, PT, R9, RZ, PT ;  /* 0x000000ff0900720b */ /* 0x000fe20003f6d000 */
[----:B0-----:R-:W-:Y:S01]  /*1310*/  FADD R33, R36, -1 ;  /* 0xbf80000024217421 */ /* 0x001fe20000000000 */
[----:B------:R-:W-:Y:S01]  /*1320*/  FSETP.GEU.AND P6, PT, R5, -25, PT ;  /* 0xc1c800000500780b */ /* 0x000fe20003fce000 */
[----:B------:R-:W-:Y:S01]  /*1330*/  @!P4 FADD R4, R4, R4 ;  /* 0x000000040404c221 */ /* 0x000fe20000000000 */
[----:B------:R-:W-:Y:S01]  /*1340*/  FSETP.GT.AND P4, PT, R31, 128, PT ;  /* 0x430000001f00780b */ /* 0x000fe20003f84000 */
[----:B------:R-:W-:Y:S01]  /*1350*/  FFMA.FTZ R26, R36, R26, R33 ;  /* 0x0000001a241a7223 */ /* 0x000fe20000010021 */
[----:B------:R-:W-:Y:S01]  /*1360*/  FADD R33, R8, R8 ;  /* 0x0000000808217221 */ /* 0x000fe20000000000 */
[----:B------:R-:W-:Y:S02]  /*1370*/  @P5 FSEL R33, R3, -1, P6 ;  /* 0xbf80000003215808 */ /* 0x000fe40003000000 */
[----:B------:R-:W-:-:S02]  /*1380*/  FSETP.GEU.AND P5, PT, R31, -25, PT ;  /* 0xc1c800001f00780b */ /* 0x000fc40003fae000 */
[----:B------:R-:W-:Y:S01]  /*1390*/  FSEL R3, R4, +INF , !P4 ;  /* 0x7f80000004037808 */ /* 0x000fe20006000000 */
[----:B------:R-:W-:Y:S01]  /*13a0*/  FADD R32, R9, R9 ;  /* 0x0000000909207221 */ /* 0x000fe20000000000 */
[----:B------:R-:W-:Y:S01]  /*13b0*/  FSEL R24, R24, 127, P2 ;  /* 0x42fe000018187808 */ /* 0x000fe20001000000 */
[----:B------:R-:W0:Y:S01]  /*13c0*/  LDC.64 R4, c[0x0][0x218] ;  /* 0x00008600ff047b82 */ /* 0x000e220000000a00 */
[----:B------:R-:W-:Y:S02]  /*13d0*/  @P3 FSEL R32, R3, -1, P5 ;  /* 0xbf80000003203808 */ /* 0x000fe40002800000 */
[----:B------:R-:W-:Y:S02]  /*13e0*/  FSETP.NEU.AND P5, PT, R19, RZ, PT ;  /* 0x000000ff1300720b */ /* 0x000fe40003fad000 */
[----:B------:R-:W-:Y:S01]  /*13f0*/  FSETP.NEU.AND P3, PT, R10, RZ, PT ;  /* 0x000000ff0a00720b */ /* 0x000fe20003f6d000 */
[----:B------:R-:W-:Y:S01]  /*1400*/  @!P2 FADD R28, R28, R28 ;  /* 0x0000001c1c1ca221 */ /* 0x000fe20000000000 */
[----:B------:R-:W-:Y:S01]  /*1410*/  @!P1 FADD R30, R30, R30 ;  /* 0x0000001e1e1e9221 */ /* 0x000fe20000000000 */
[----:B------:R-:W-:-:S02]  /*1420*/  FSETP.GT.AND P2, PT, R24, 128, PT ;  /* 0x430000001800780b */ /* 0x000fc40003f44000 */
[C---:B------:R-:W-:Y:S01]  /*1430*/  FSETP.GT.AND P6, PT, R29.reuse, 128, PT ;  /* 0x430000001d00780b */ /* 0x040fe20003fc4000 */
[----:B------:R-:W-:Y:S01]  /*1440*/  @!P0 FADD R26, R26, R26 ;  /* 0x0000001a1a1a8221 */ /* 0x000fe20000000000 */
[----:B------:R-:W-:Y:S02]  /*1450*/  FSETP.GEU.AND P1, PT, R24, -25, PT ;  /* 0xc1c800001800780b */ /* 0x000fe40003f2e000 */
[----:B------:R-:W-:Y:S02]  /*1460*/  FSEL R28, R28, +INF , !P2 ;  /* 0x7f8000001c1c7808 */ /* 0x000fe40005000000 */
[----:B------:R-:W-:Y:S02]  /*1470*/  FSETP.GEU.AND P4, PT, R29, -25, PT ;  /* 0xc1c800001d00780b */ /* 0x000fe40003f8e000 */
[----:B------:R-:W-:Y:S02]  /*1480*/  FSEL R30, R30, +INF , !P6 ;  /* 0x7f8000001e1e7808 */ /* 0x000fe40007000000 */
[----:B------:R-:W-:Y:S01]  /*1490*/  FSETP.NEU.AND P0, PT, R11, RZ, PT ;  /* 0x000000ff0b00720b */ /* 0x000fe20003f0d000 */
[----:B------:R-:W-:Y:S01]  /*14a0*/  FADD R24, R19, R19 ;  /* 0x0000001313187221 */ /* 0x000fe20000000000 */
[----:B------:R-:W-:Y:S01]  /*14b0*/  FADD R29, R10, R10 ;  /* 0x0000000a0a1d7221 */ /* 0x000fe20000000000 */
[----:B------:R-:W-:-:S02]  /*14c0*/  @P5 FSEL R24, R28, -1, P1 ;  /* 0xbf8000001c185808 */ /* 0x000fc40000800000 */
[----:B------:R-:W-:Y:S02]  /*14d0*/  FSETP.GT.AND P2, PT, R34, 128, PT ;  /* 0x430000002200780b */ /* 0x000fe40003f44000 */
[----:B------:R-:W-:Y:S02]  /*14e0*/  @P3 FSEL R29, R30, -1, P4 ;  /* 0xbf8000001e1d3808 */ /* 0x000fe40002000000 */
[----:B------:R-:W-:Y:S02]  /*14f0*/  FSETP.GT.AND P1, PT, R10, RZ, PT ;  /* 0x000000ff0a00720b */ /* 0x000fe40003f24000 */
[----:B------:R-:W-:Y:S02]  /*1500*/  FSETP.GEU.AND P6, PT, R34, -25, PT ;  /* 0xc1c800002200780b */ /* 0x000fe40003fce000 */
[----:B------:R-:W-:Y:S02]  /*1510*/  FSEL R10, R10, R29, P1 ;  /* 0x0000001d0a0a7208 */ /* 0x000fe40000800000 */
[----:B------:R-:W-:-:S02]  /*1520*/  FSEL R26, R26, +INF , !P2 ;  /* 0x7f8000001a1a7808 */ /* 0x000fc40005000000 */
[----:B------:R-:W-:Y:S02]  /*1530*/  FSETP.GT.AND P1, PT, R9, RZ, PT ;  /* 0x000000ff0900720b */ /* 0x000fe40003f24000 */
[----:B------:R-:W-:Y:S02]  /*1540*/  FSETP.GT.AND P3, PT, R8, RZ, PT ;  /* 0x000000ff0800720b */ /* 0x000fe40003f64000 */
[----:B------:R-:W-:Y:S02]  /*1550*/  FSETP.GT.AND P2, PT, R19, RZ, PT ;  /* 0x000000ff1300720b */ /* 0x000fe40003f44000 */
[----:B------:R-:W-:Y:S01]  /*1560*/  FSEL R26, R26, -1, P6 ;  /* 0xbf8000001a1a7808 */ /* 0x000fe20003000000 */
[----:B------:R-:W-:Y:S01]  /*1570*/  @!P0 FADD R26, R11, R11 ;  /* 0x0000000b0b1a8221 */ /* 0x000fe20000000000 */
[----:B------:R-:W-:Y:S02]  /*1580*/  FSEL R9, R9, R32, P1 ;  /* 0x0000002009097208 */ /* 0x000fe40000800000 */
[----:B------:R-:W-:-:S02]  /*1590*/  FSEL R8, R8, R33, P3 ;  /* 0x0000002108087208 */ /* 0x000fc40001800000 */
[----:B------:R-:W-:Y:S02]  /*15a0*/  FSEL R19, R19, R24, P2 ;  /* 0x0000001813137208 */ /* 0x000fe40001000000 */
[----:B------:R-:W-:Y:S02]  /*15b0*/  FSETP.GT.AND P1, PT, R18, RZ, PT ;  /* 0x000000ff1200720b */ /* 0x000fe40003f24000 */
[----:B------:R-:W-:Y:S02]  /*15c0*/  FSETP.GT.AND P2, PT, R17, RZ, PT ;  /* 0x000000ff1100720b */ /* 0x000fe40003f44000 */
[----:B------:R-:W-:Y:S02]  /*15d0*/  FSETP.GT.AND P3, PT, R16, RZ, PT ;  /* 0x000000ff1000720b */ /* 0x000fe40003f64000 */
[----:B------:R-:W-:Y:S01]  /*15e0*/  FSETP.GT.AND P0, PT, R11, RZ, PT ;  /* 0x000000ff0b00720b */ /* 0x000fe20003f04000 */
[----:B0-----:R-:W-:Y:S01]  /*15f0*/  IMAD.WIDE R2, R2, 0x4, R4 ;  /* 0x0000000402027825 */ /* 0x001fe200078e0204 */
[----:B------:R-:W-:-:S02]  /*1600*/  FSEL R18, R18, R27, P1 ;  /* 0x0000001b12127208 */ /* 0x000fc40000800000 */
[----:B------:R-:W-:Y:S02]  /*1610*/  FSEL R17, R17, R0, P2 ;  /* 0x0000000011117208 */ /* 0x000fe40001000000 */
[----:B------:R-:W-:Y:S02]  /*1620*/  FSEL R16, R16, R25, P3 ;  /* 0x0000001910107208 */ /* 0x000fe40001800000 */
[----:B------:R-:W-:Y:S01]  /*1630*/  FSEL R11, R11, R26, P0 ;  /* 0x0000001a0b0b7208 */ /* 0x000fe20000000000 */
[----:B------:R-:W-:Y:S04]  /*1640*/  STG.E.128 desc[UR4][R6.64], R12 ;  /* 0x0000000c06007986 */ /* 0x000fe8000c101d04 */
[----:B------:R-:W-:Y:S04]  /*1650*/  STG.E.128 desc[UR4][R6.64+0x800], R20 ;  /* 0x0008001406007986 */ /* 0x000fe8000c101d04 */
[----:B------:R-:W-:Y:S04]  /*1660*/  STG.E.128 desc[UR4][R2.64], R16 ;  /* 0x0000001002007986 */ /* 0x000fe8000c101d04 */
[----:B------:R-:W-:Y:S01]  /*1670*/  STG.E.128 desc[UR4][R2.64+0x800], R8 ;  /* 0x0008000802007986 */ /* 0x000fe2000c101d04 */
[----:B------:R-:W-:Y:S05]  /*1680*/  EXIT ;  /* 0x000000000000794d */ /* 0x000fea0003800000 */
.L_x_0:
[----:B------:R-:W-:-:S00]  /*1690*/  BRA `(.L_x_0) ;  /* 0xfffffffc00fc7947 */ /* 0x000fc0000383ffff */
[----:B------:R-:W-:-:S00]  /*16a0*/  NOP ;  /* 0x0000000000007918 */ /* 0x000fc00000000000 */
        /* <DEDUP_REMOVED lines=13> */
.L_x_1:


//--------------------- .nv.global.init           --------------------------
	.section	.nv.global.init,"aw",@progbits
.nv.global.init:
	.type		_$_str,@object
	.size		_$_str,(_$_str_$_2 - _$_str)
_$_str:
        /*0000*/ 	.byte	0x5f, 0x5f, 0x43, 0x55, 0x44, 0x41, 0x5f, 0x46, 0x54, 0x5a, 0x00
	.type		_$_str_$_2,@object
	.size		_$_str_$_2,(.L_1 - _$_str_$_2)
_$_str_$_2:
        /*000b*/ 	.byte	0x5f, 0x5f, 0x43, 0x55, 0x44, 0x41, 0x5f, 0x50, 0x52, 0x45, 0x43, 0x5f, 0x53, 0x51, 0x52, 0x54
        /*001b*/ 	.byte	0x00
.L_1:


//--------------------- .nv.constant0.triton_poi_fused__native_batch_norm_legit_no_training_add_convolution_elu_3 --------------------------
	.section	.nv.constant0.triton_poi_fused__native_batch_norm_legit_no_training_add_convolution_elu_3,"a",@progbits
	.sectionflags	@""
	.align	4
.nv.constant0.triton_poi_fused__native_batch_norm_legit_no_training_add_convolution_elu_3:
	.zero		596
